	.headerflags	@"EF_CUDA_TEXMODE_UNIFIED EF_CUDA_64BIT_ADDRESS EF_CUDA_ACCELERATORS EF_CUDA_SM90 EF_CUDA_VIRTUAL_SM(EF_CUDA_SM90)"
	.elftype	@"ET_EXEC"


//--------------------- .nv.info                  --------------------------
	.section	.nv.info,"",@"SHT_CUDA_INFO"
	.align	4


	//----- nvinfo : EIATTR_REGCOUNT
	.align		4
        /*0000*/ 	.byte	0x04, 0x2f
        /*0002*/ 	.short	(.L_1 - .L_0)
	.align		4
.L_0:
        /*0004*/ 	.word	index@(triton_poi_fused_convolution_0)
        /*0008*/ 	.word	0x0000000c


	//----- nvinfo : EIATTR_MIN_STACK_SIZE
	.align		4
.L_1:
        /*000c*/ 	.byte	0x04, 0x12
        /*000e*/ 	.short	(.L_3 - .L_2)
	.align		4
.L_2:
        /*0010*/ 	.word	index@(triton_poi_fused_convolution_0)
        /*0014*/ 	.word	0x00000000


	//----- nvinfo : EIATTR_FRAME_SIZE
	.align		4
.L_3:
        /*0018*/ 	.byte	0x04, 0x11
        /*001a*/ 	.short	(.L_5 - .L_4)
	.align		4
.L_4:
        /*001c*/ 	.word	index@(triton_poi_fused_convolution_0)
        /*0020*/ 	.word	0x00000000


	//----- nvinfo : EIATTR_MIN_STACK_SIZE
	.align		4
.L_5:
        /*0024*/ 	.byte	0x04, 0x12
        /*0026*/ 	.short	(.L_7 - .L_6)
	.align		4
.L_6:
        /*0028*/ 	.word	index@(triton_poi_fused_convolution_0)
        /*002c*/ 	.word	0x00000000
.L_7:


//--------------------- .nv.info.triton_poi_fused_convolution_0 --------------------------
	.section	.nv.info.triton_poi_fused_convolution_0,"",@"SHT_CUDA_INFO"
	.sectionflags	@""
	.align	4


	//----- nvinfo : EIATTR_CUDA_API_VERSION
	.align		4
        /*0000*/ 	.byte	0x04, 0x37
        /*0002*/ 	.short	(.L_9 - .L_8)
.L_8:
        /*0004*/ 	.word	0x0000007c


	//----- nvinfo : EIATTR_KPARAM_INFO
	.align		4
.L_9:
        /*0008*/ 	.byte	0x04, 0x17
        /*000a*/ 	.short	(.L_11 - .L_10)
.L_10:
        /*000c*/ 	.word	0x00000000
        /*0010*/ 	.short	0x0002
        /*0012*/ 	.short	0x0010
        /*0014*/ 	.byte	0x00, 0xf0, 0x11, 0x00


	//----- nvinfo : EIATTR_KPARAM_INFO
	.align		4
.L_11:
        /*0018*/ 	.byte	0x04, 0x17
        /*001a*/ 	.short	(.L_13 - .L_12)
.L_12:
        /*001c*/ 	.word	0x00000000
        /*0020*/ 	.short	0x0001
        /*0022*/ 	.short	0x0008
        /*0024*/ 	.byte	0x00, 0xf4, 0x21, 0x00


	//----- nvinfo : EIATTR_KPARAM_INFO
	.align		4
.L_13:
        /*0028*/ 	.byte	0x04, 0x17
        /*002a*/ 	.short	(.L_15 - .L_14)
.L_14:
        /*002c*/ 	.word	0x00000000
        /*0030*/ 	.short	0x0000
        /*0032*/ 	.short	0x0000
        /*0034*/ 	.byte	0x00, 0xf4, 0x21, 0x00


	//----- nvinfo : EIATTR_SPARSE_MMA_MASK
	.align		4
.L_15:
        /*0038*/ 	.byte	0x03, 0x50
        /*003a*/ 	.short	0x0000


	//----- nvinfo : EIATTR_MAXREG_COUNT
	.align		4
        /*003c*/ 	.byte	0x03, 0x1b
        /*003e*/ 	.short	0x00ff


	//----- nvinfo : EIATTR_EXIT_INSTR_OFFSETS
	.align		4
        /*0040*/ 	.byte	0x04, 0x1c
        /*0042*/ 	.short	(.L_17 - .L_16)


	//   ....[0]....
.L_16:
        /*0044*/ 	.word	0x00000170


	//----- nvinfo : EIATTR_REQNTID
	.align		4
.L_17:
        /*0048*/ 	.byte	0x04, 0x10
        /*004a*/ 	.short	(.L_19 - .L_18)
.L_18:
        /*004c*/ 	.word	0x00000100
        /*0050*/ 	.word	0x00000001
        /*0054*/ 	.word	0x00000001


	//----- nvinfo : EIATTR_CBANK_PARAM_SIZE
	.align		4
.L_19:
        /*0058*/ 	.byte	0x03, 0x19
        /*005a*/ 	.short	0x0014


	//----- nvinfo : EIATTR_PARAM_CBANK
	.align		4
        /*005c*/ 	.byte	0x04, 0x0a
        /*005e*/ 	.short	(.L_21 - .L_20)
	.align		4
.L_20:
        /*0060*/ 	.word	index@(.nv.constant0.triton_poi_fused_convolution_0)
        /*0064*/ 	.short	0x0210
        /*0066*/ 	.short	0x0014


	//----- nvinfo : EIATTR_SW_WAR
	.align		4
.L_21:
        /*0068*/ 	.byte	0x04, 0x36
        /*006a*/ 	.short	(.L_23 - .L_22)
.L_22:
        /*006c*/ 	.word	0x00000008
.L_23:


//--------------------- .nv.callgraph             --------------------------
	.section	.nv.callgraph,"",@"SHT_CUDA_CALLGRAPH"
	.align	4
	.sectionentsize	8
	.align		4
        /*0000*/ 	.word	0x00000000
	.align		4
        /*0004*/ 	.word	0xffffffff
	.align		4
        /*0008*/ 	.word	0x00000000
	.align		4
        /*000c*/ 	.word	0xfffffffe
	.align		4
        /*0010*/ 	.word	0x00000000
	.align		4
        /*0014*/ 	.word	0xfffffffd
	.align		4
        /*0018*/ 	.word	0x00000000
	.align		4
        /*001c*/ 	.word	0xfffffffc


//--------------------- .text.triton_poi_fused_convolution_0 --------------------------
	.section	.text.triton_poi_fused_convolution_0,"ax",@progbits
	.align	128
        .global         triton_poi_fused_convolution_0
        .type           triton_poi_fused_convolution_0,@function
        .size           triton_poi_fused_convolution_0,(.L_x_1 - triton_poi_fused_convolution_0)
        .other          triton_poi_fused_convolution_0,@"STO_CUDA_ENTRY STV_DEFAULT"
triton_poi_fused_convolution_0:
.text.triton_poi_fused_convolution_0:
[----:B------:R-:W-:Y:S01]  /*0000*/  LDC R1, c[0x0][0x28] ;  /* 0x00000a00ff017b82 */ /* 0x000fe20000000800 */
[----:B------:R-:W1:Y:S07]  /*0010*/  S2R R0, SR_TID.X ;  /* 0x0000000000007919 */ /* 0x000e6e0000002100 */
[----:B------:R-:W2:Y:S01]  /*0020*/  LDC.64 R4, c[0x0][0x218] ;  /* 0x00008600ff047b82 */ /* 0x000ea20000000a00 */
[----:B------:R-:W-:Y:S01]  /*0030*/  ULDC.64 UR4, c[0x0][0x208] ;  /* 0x0000820000047ab9 */ /* 0x000fe20000000a00 */
[----:B------:R-:W3:Y:S06]  /*0040*/  S2R R7, SR_CTAID.X ;  /* 0x0000000000077919 */ /* 0x000eec0000002500 */
[----:B------:R-:W4:Y:S01]  /*0050*/  LDC.64 R2, c[0x0][0x210] ;  /* 0x00008400ff027b82 */ /* 0x000f220000000a00 */
[----:B-1----:R-:W-:Y:S01]  /*0060*/  IMAD.SHL.U32 R0, R0, 0x2, RZ ;  /* 0x0000000200007824 */ /* 0x002fe200078e00ff */
[----:B---3--:R-:W-:-:S04]  /*0070*/  SHF.R.S32.HI R6, RZ, 0x16, R7 ;  /* 0x00000016ff067819 */ /* 0x008fc80000011407 */
[----:B------:R-:W-:Y:S02]  /*0080*/  LOP3.LUT R0, R0, 0x1fe, RZ, 0xc0, !PT ;  /* 0x000001fe00007812 */ /* 0x000fe400078ec0ff */
[----:B------:R-:W-:-:S03]  /*0090*/  SGXT R6, R6, 0x1 ;  /* 0x000000010606781a */ /* 0x000fc60000000200 */
[----:B------:R-:W-:-:S04]  /*00a0*/  IMAD R7, R7, 0x200, R0 ;  /* 0x0000020007077824 */ /* 0x000fc800078e0200 */
[----:B----4-:R-:W-:Y:S01]  /*00b0*/  IMAD.WIDE R2, R7, 0x4, R2 ;  /* 0x0000000407027825 */ /* 0x010fe200078e0202 */
[----:B------:R-:W-:-:S04]  /*00c0*/  LEA.HI R6, R6, R7, RZ, 0xa ;  /* 0x0000000706067211 */ /* 0x000fc800078f50ff */
[----:B------:R-:W-:-:S04]  /*00d0*/  SHF.R.S32.HI R6, RZ, 0xa, R6 ;  /* 0x0000000aff067819 */ /* 0x000fc80000011406 */
[----:B------:R-:W-:-:S04]  /*00e0*/  LEA.HI R0, R6, R6, RZ, 0x6 ;  /* 0x0000000606007211 */ /* 0x000fc800078f30ff */
[----:B------:R-:W-:-:S05]  /*00f0*/  LOP3.LUT R9, R0, 0xffffffc0, RZ, 0xc0, !PT ;  /* 0xffffffc000097812 */ /* 0x000fca00078ec0ff */
[----:B------:R-:W-:Y:S02]  /*0100*/  IMAD.IADD R9, R6, 0x1, -R9 ;  /* 0x0000000106097824 */ /* 0x000fe400078e0a09 */
[----:B------:R-:W3:Y:S02]  /*0110*/  LDG.E.64 R6, desc[UR4][R2.64] ;  /* 0x0000000402067981 */ /* 0x000ee4000c1e1b00 */
[----:B--2---:R-:W-:-:S06]  /*0120*/  IMAD.WIDE R4, R9, 0x4, R4 ;  /* 0x0000000409047825 */ /* 0x004fcc00078e0204 */
[----:B------:R-:W3:Y:S02]  /*0130*/  LDG.E.EL R4, desc[UR4][R4.64] ;  /* 0x0000000404047981 */ /* 0x000ee4000c2e1900 */
[--C-:B---3--:R-:W-:Y:S01]  /*0140*/  FADD R6, R6, R4.reuse ;  /* 0x0000000406067221 */ /* 0x108fe20000000000 */
[----:B------:R-:W-:-:S05]  /*0150*/  FADD R7, R7, R4 ;  /* 0x0000000407077221 */ /* 0x000fca0000000000 */
[----:B------:R-:W-:Y:S01]  /*0160*/  STG.E.64 desc[UR4][R2.64], R6 ;  /* 0x0000000602007986 */ /* 0x000fe2000c101b04 */
[----:B------:R-:W-:Y:S05]  /*0170*/  EXIT ;  /* 0x000000000000794d */ /* 0x000fea0003800000 */
.L_x_0:
[----:B------:R-:W-:-:S00]  /*0180*/  BRA `(.L_x_0) ;  /* 0xfffffffc00fc7947 */ /* 0x000fc0000383ffff */
[----:B------:R-:W-:-:S00]  /*0190*/  NOP ;  /* 0x0000000000007918 */ /* 0x000fc00000000000 */
        /* <DEDUP_REMOVED lines=14> */
.L_x_1:


//--------------------- .nv.constant0.triton_poi_fused_convolution_0 --------------------------
	.section	.nv.constant0.triton_poi_fused_convolution_0,"a",@progbits
	.sectionflags	@""
	.align	4
.nv.constant0.triton_poi_fused_convolution_0:
	.zero		548
